//
// Generated by NVIDIA NVVM Compiler
//
// Compiler Build ID: CL-36424714
// Cuda compilation tools, release 13.0, V13.0.88
// Based on NVVM 20.0.0
//

.version 9.0
.target sm_100
.address_size 64

// _ZZ18PTTWAC_marshal_soaPfiiPiPlE4done has been demoted
.extern .shared .align 16 .b8 finished[];

.entry _Z10BS_marshalPfiiPl(
	.param .u64 .ptr .align 1 _Z10BS_marshalPfiiPl_param_0,
	.param .u32 _Z10BS_marshalPfiiPl_param_1,
	.param .u32 _Z10BS_marshalPfiiPl_param_2,
	.param .u64 .ptr .align 1 _Z10BS_marshalPfiiPl_param_3
)
{
	.reg .b32 	%r<10>;
	.reg .b32 	%f<2>;
	.reg .b64 	%rd<9>;

	ld.param.u64 	%rd1, [_Z10BS_marshalPfiiPl_param_0];
	ld.param.u32 	%r1, [_Z10BS_marshalPfiiPl_param_1];
	ld.param.u32 	%r2, [_Z10BS_marshalPfiiPl_param_2];
	cvta.to.global.u64 	%rd2, %rd1;
	mov.u32 	%r3, %tid.x;
	mov.u32 	%r4, %tid.y;
	mov.u32 	%r5, %ctaid.x;
	mul.lo.s32 	%r6, %r1, %r5;
	mul.lo.s32 	%r7, %r6, %r2;
	mul.wide.s32 	%rd3, %r7, 4;
	add.s64 	%rd4, %rd2, %rd3;
	mad.lo.s32 	%r8, %r2, %r4, %r3;
	mul.wide.s32 	%rd5, %r8, 4;
	add.s64 	%rd6, %rd4, %rd5;
	ld.global.f32 	%f1, [%rd6];
	bar.sync 	0;
	membar.gl;
	mad.lo.s32 	%r9, %r1, %r3, %r4;
	mul.wide.s32 	%rd7, %r9, 4;
	add.s64 	%rd8, %rd4, %rd7;
	st.global.f32 	[%rd8], %f1;
	ret;

}
.entry _Z14PTTWAC_marshalPfiiPl(
	.param .u64 .ptr .align 1 _Z14PTTWAC_marshalPfiiPl_param_0,
	.param .u32 _Z14PTTWAC_marshalPfiiPl_param_1,
	.param .u32 _Z14PTTWAC_marshalPfiiPl_param_2,
	.param .u64 .ptr .align 1 _Z14PTTWAC_marshalPfiiPl_param_3
)
{
	.reg .pred 	%p<15>;
	.reg .b32 	%r<84>;
	.reg .b32 	%f<5>;
	.reg .b64 	%rd<9>;

	ld.param.u64 	%rd4, [_Z14PTTWAC_marshalPfiiPl_param_0];
	ld.param.u32 	%r32, [_Z14PTTWAC_marshalPfiiPl_param_1];
	ld.param.u32 	%r33, [_Z14PTTWAC_marshalPfiiPl_param_2];
	cvta.to.global.u64 	%rd1, %rd4;
	mov.u32 	%r82, %tid.x;
	mul.lo.s32 	%r2, %r33, %r32;
	add.s32 	%r3, %r2, -1;
	add.s32 	%r34, %r2, 31;
	shr.s32 	%r35, %r34, 31;
	shr.u32 	%r36, %r35, 27;
	add.s32 	%r37, %r34, %r36;
	shr.s32 	%r4, %r37, 5;
	setp.ge.s32 	%p1, %r82, %r4;
	@%p1 bra 	$L__BB1_7;
	mov.u32 	%r5, %ntid.x;
	add.s32 	%r38, %r82, %r5;
	max.u32 	%r39, %r4, %r38;
	setp.lt.u32 	%p2, %r38, %r4;
	selp.u32 	%r40, 1, 0, %p2;
	add.s32 	%r41, %r38, %r40;
	sub.s32 	%r42, %r39, %r41;
	div.u32 	%r43, %r42, %r5;
	add.s32 	%r6, %r43, %r40;
	and.b32  	%r44, %r6, 3;
	setp.eq.s32 	%p3, %r44, 3;
	mov.u32 	%r81, %r82;
	@%p3 bra 	$L__BB1_4;
	add.s32 	%r45, %r6, 1;
	and.b32  	%r46, %r45, 3;
	shl.b32 	%r47, %r82, 2;
	mov.u32 	%r48, finished;
	add.s32 	%r78, %r48, %r47;
	shl.b32 	%r8, %r5, 2;
	neg.s32 	%r77, %r46;
	mad.lo.s32 	%r81, %r5, %r46, %r82;
$L__BB1_3:
	.pragma "nounroll";
	mov.b32 	%r49, 0;
	st.shared.u32 	[%r78], %r49;
	add.s32 	%r78, %r78, %r8;
	add.s32 	%r77, %r77, 1;
	setp.ne.s32 	%p4, %r77, 0;
	@%p4 bra 	$L__BB1_3;
$L__BB1_4:
	setp.lt.u32 	%p5, %r6, 3;
	@%p5 bra 	$L__BB1_7;
	shl.b32 	%r16, %r5, 2;
	shl.b32 	%r50, %r81, 2;
	mov.u32 	%r51, finished;
	add.s32 	%r80, %r51, %r50;
	shl.b32 	%r18, %r5, 4;
	shl.b32 	%r19, %r5, 3;
	mul.lo.s32 	%r20, %r5, 12;
$L__BB1_6:
	mov.b32 	%r52, 0;
	st.shared.u32 	[%r80], %r52;
	add.s32 	%r53, %r80, %r16;
	st.shared.u32 	[%r53], %r52;
	add.s32 	%r54, %r80, %r19;
	st.shared.u32 	[%r54], %r52;
	add.s32 	%r55, %r80, %r20;
	st.shared.u32 	[%r55], %r52;
	add.s32 	%r81, %r81, %r16;
	add.s32 	%r80, %r80, %r18;
	setp.lt.s32 	%p6, %r81, %r4;
	@%p6 bra 	$L__BB1_6;
$L__BB1_7:
	bar.sync 	0;
	setp.ge.s32 	%p7, %r82, %r2;
	@%p7 bra 	$L__BB1_15;
	mov.u32 	%r56, %ctaid.x;
	mul.lo.s32 	%r57, %r2, %r56;
	mul.wide.u32 	%rd5, %r57, 4;
	add.s64 	%rd2, %rd1, %rd5;
	mov.u32 	%r25, %ntid.x;
	mov.u32 	%r63, finished;
$L__BB1_9:
	mul.lo.s32 	%r58, %r82, %r32;
	rem.s32 	%r83, %r58, %r3;
	setp.eq.s32 	%p8, %r82, %r3;
	setp.eq.s32 	%p9, %r83, %r82;
	or.pred  	%p10, %p8, %p9;
	@%p10 bra 	$L__BB1_14;
	mul.wide.s32 	%rd6, %r82, 4;
	add.s64 	%rd7, %rd2, %rd6;
	ld.global.f32 	%f4, [%rd7];
	and.b32  	%r60, %r82, 31;
	shr.u32 	%r61, %r82, 3;
	and.b32  	%r62, %r61, 536870908;
	add.s32 	%r64, %r63, %r62;
	atom.shared.or.b32 	%r65, [%r64], 0;
	shr.u32 	%r66, %r65, %r60;
	and.b32  	%r67, %r66, 1;
	setp.eq.b32 	%p11, %r67, 1;
	@%p11 bra 	$L__BB1_14;
$L__BB1_11:
	mul.wide.s32 	%rd8, %r83, 4;
	add.s64 	%rd3, %rd2, %rd8;
	ld.global.f32 	%f3, [%rd3];
	and.b32  	%r68, %r83, 31;
	mov.b32 	%r69, 1;
	shl.b32 	%r70, %r69, %r68;
	shr.u32 	%r71, %r83, 3;
	and.b32  	%r72, %r71, 536870908;
	add.s32 	%r74, %r63, %r72;
	atom.shared.or.b32 	%r75, [%r74], %r70;
	and.b32  	%r29, %r75, %r70;
	setp.ne.s32 	%p12, %r29, 0;
	@%p12 bra 	$L__BB1_13;
	st.global.f32 	[%rd3], %f4;
$L__BB1_13:
	setp.eq.s32 	%p13, %r29, 0;
	mul.lo.s32 	%r76, %r83, %r32;
	rem.s32 	%r83, %r76, %r3;
	mov.f32 	%f4, %f3;
	@%p13 bra 	$L__BB1_11;
$L__BB1_14:
	add.s32 	%r82, %r82, %r25;
	setp.lt.s32 	%p14, %r82, %r2;
	@%p14 bra 	$L__BB1_9;
$L__BB1_15:
	ret;

}
.entry _Z18PTTWAC_marshal_soaPfiiPiPl(
	.param .u64 .ptr .align 1 _Z18PTTWAC_marshal_soaPfiiPiPl_param_0,
	.param .u32 _Z18PTTWAC_marshal_soaPfiiPiPl_param_1,
	.param .u32 _Z18PTTWAC_marshal_soaPfiiPiPl_param_2,
	.param .u64 .ptr .align 1 _Z18PTTWAC_marshal_soaPfiiPiPl_param_3,
	.param .u64 .ptr .align 1 _Z18PTTWAC_marshal_soaPfiiPiPl_param_4
)
{
	.reg .pred 	%p<8>;
	.reg .b32 	%r<19>;
	.reg .b32 	%f<5>;
	.reg .b64 	%rd<13>;
	// demoted variable
	.shared .align 4 .u32 _ZZ18PTTWAC_marshal_soaPfiiPiPlE4done;
	ld.param.u64 	%rd4, [_Z18PTTWAC_marshal_soaPfiiPiPl_param_0];
	ld.param.u32 	%r8, [_Z18PTTWAC_marshal_soaPfiiPiPl_param_1];
	ld.param.u32 	%r9, [_Z18PTTWAC_marshal_soaPfiiPiPl_param_2];
	ld.param.u64 	%rd5, [_Z18PTTWAC_marshal_soaPfiiPiPl_param_3];
	cvta.to.global.u64 	%rd1, %rd5;
	cvta.to.global.u64 	%rd2, %rd4;
	mov.u32 	%r10, %nctaid.x;
	add.s32 	%r1, %r10, -1;
	mov.u32 	%r2, %tid.x;
	mov.u32 	%r3, %ctaid.x;
	setp.eq.s32 	%p1, %r3, %r1;
	@%p1 bra 	$L__BB2_10;
	mul.lo.s32 	%r11, %r9, %r3;
	rem.s32 	%r18, %r11, %r1;
	setp.eq.s32 	%p2, %r18, %r3;
	@%p2 bra 	$L__BB2_10;
	mad.lo.s32 	%r12, %r8, %r3, %r2;
	mul.wide.s32 	%rd6, %r12, 4;
	add.s64 	%rd7, %rd2, %rd6;
	ld.global.f32 	%f4, [%rd7];
	setp.ne.s32 	%p3, %r2, 0;
	@%p3 bra 	$L__BB2_4;
	mul.wide.u32 	%rd8, %r3, 4;
	add.s64 	%rd9, %rd1, %rd8;
	ld.global.u32 	%r13, [%rd9];
	st.shared.u32 	[_ZZ18PTTWAC_marshal_soaPfiiPiPlE4done], %r13;
$L__BB2_4:
	bar.sync 	0;
	ld.shared.u32 	%r14, [_ZZ18PTTWAC_marshal_soaPfiiPiPlE4done];
	setp.ne.s32 	%p4, %r14, 0;
	@%p4 bra 	$L__BB2_10;
$L__BB2_5:
	setp.ne.s32 	%p5, %r2, 0;
	mad.lo.s32 	%r15, %r18, %r8, %r2;
	mul.wide.s32 	%rd10, %r15, 4;
	add.s64 	%rd3, %rd2, %rd10;
	ld.global.f32 	%f3, [%rd3];
	@%p5 bra 	$L__BB2_7;
	mul.wide.s32 	%rd11, %r18, 4;
	add.s64 	%rd12, %rd1, %rd11;
	atom.global.exch.b32 	%r16, [%rd12], 1;
	st.shared.u32 	[_ZZ18PTTWAC_marshal_soaPfiiPiPlE4done], %r16;
$L__BB2_7:
	bar.sync 	0;
	ld.shared.u32 	%r6, [_ZZ18PTTWAC_marshal_soaPfiiPiPlE4done];
	setp.ne.s32 	%p6, %r6, 0;
	@%p6 bra 	$L__BB2_9;
	st.global.f32 	[%rd3], %f4;
$L__BB2_9:
	setp.eq.s32 	%p7, %r6, 0;
	mul.lo.s32 	%r17, %r18, %r9;
	rem.s32 	%r18, %r17, %r1;
	mov.f32 	%f4, %f3;
	@%p7 bra 	$L__BB2_5;
$L__BB2_10:
	ret;

}


// ===== COMPILED SASS (sm_100) =====

	.target	sm_100

	.elftype	@"ET_EXEC"


//--------------------- .note.nv.tkinfo           --------------------------
	.section	.note.nv.tkinfo,"",@"SHT_NOTE"
	.sectionflags	@"SHF_NOTE_NV_TKINFO"
	.tkinfo
        /*0018*/ 	.word	0x00000002
        /*0030*/ 	.string	""
        /*0030*/ 	.string	"ptxas"
        /*0030*/ 	.string	"Cuda compilation tools, release 13.0, V13.0.88"
        /*0030*/ 	.string	"Build cuda_13.0.r13.0/compiler.36424714_0"
        /*0030*/ 	.string	"-arch sm_100 -m 64 "



//--------------------- .note.nv.cuinfo           --------------------------
	.section	.note.nv.cuinfo,"",@"SHT_NOTE"
	.sectionflags	@"SHF_NOTE_NV_CUINFO"
        /*0018*/ 	.short	0x0002
        /*001a*/ 	.short	0x0064
        /*001c*/ 	.short	0x0082
	.zero		2


//--------------------- .nv.info                  --------------------------
	.section	.nv.info,"",@"SHT_CUDA_INFO"
	.align	4


	//----- nvinfo : EIATTR_REGCOUNT
	.align		4
        /*0000*/ 	.byte	0x04, 0x2f
        /*0002*/ 	.short	(.L_1 - .L_0)
	.align		4
.L_0:
        /*0004*/ 	.word	index@(_Z10BS_marshalPfiiPl)
        /*0008*/ 	.word	0x0000000c


	//----- nvinfo : EIATTR_FRAME_SIZE
	.align		4
.L_1:
        /*000c*/ 	.byte	0x04, 0x11
        /*000e*/ 	.short	(.L_3 - .L_2)
	.align		4
.L_2:
        /*0010*/ 	.word	index@(_Z10BS_marshalPfiiPl)
        /*0014*/ 	.word	0x00000000


	//----- nvinfo : EIATTR_REGCOUNT
	.align		4
.L_3:
        /*0018*/ 	.byte	0x04, 0x2f
        /*001a*/ 	.short	(.L_5 - .L_4)
	.align		4
.L_4:
        /*001c*/ 	.word	index@(_Z14PTTWAC_marshalPfiiPl)
        /*0020*/ 	.word	0x00000016


	//----- nvinfo : EIATTR_FRAME_SIZE
	.align		4
.L_5:
        /*0024*/ 	.byte	0x04, 0x11
        /*0026*/ 	.short	(.L_7 - .L_6)
	.align		4
.L_6:
        /*0028*/ 	.word	index@(_Z14PTTWAC_marshalPfiiPl)
        /*002c*/ 	.word	0x00000000


	//----- nvinfo : EIATTR_REGCOUNT
	.align		4
.L_7:
        /*0030*/ 	.byte	0x04, 0x2f
        /*0032*/ 	.short	(.L_9 - .L_8)
	.align		4
.L_8:
        /*0034*/ 	.word	index@(_Z18PTTWAC_marshal_soaPfiiPiPl)
        /*0038*/ 	.word	0x00000015


	//----- nvinfo : EIATTR_FRAME_SIZE
	.align		4
.L_9:
        /*003c*/ 	.byte	0x04, 0x11
        /*003e*/ 	.short	(.L_11 - .L_10)
	.align		4
.L_10:
        /*0040*/ 	.word	index@(_Z18PTTWAC_marshal_soaPfiiPiPl)
        /*0044*/ 	.word	0x00000000


	//----- nvinfo : EIATTR_MIN_STACK_SIZE
	.align		4
.L_11:
        /*0048*/ 	.byte	0x04, 0x12
        /*004a*/ 	.short	(.L_13 - .L_12)
	.align		4
.L_12:
        /*004c*/ 	.word	index@(_Z18PTTWAC_marshal_soaPfiiPiPl)
        /*0050*/ 	.word	0x00000000


	//----- nvinfo : EIATTR_MIN_STACK_SIZE
	.align		4
.L_13:
        /*0054*/ 	.byte	0x04, 0x12
        /*0056*/ 	.short	(.L_15 - .L_14)
	.align		4
.L_14:
        /*0058*/ 	.word	index@(_Z14PTTWAC_marshalPfiiPl)
        /*005c*/ 	.word	0x00000000


	//----- nvinfo : EIATTR_MIN_STACK_SIZE
	.align		4
.L_15:
        /*0060*/ 	.byte	0x04, 0x12
        /*0062*/ 	.short	(.L_17 - .L_16)
	.align		4
.L_16:
        /*0064*/ 	.word	index@(_Z10BS_marshalPfiiPl)
        /*0068*/ 	.word	0x00000000
.L_17:


//--------------------- .nv.compat                --------------------------
	.section	.nv.compat,"",@"SHT_CUDA_COMPAT_INFO"
	.align	4
        /*0000*/ 	.byte	0x02, 0x09, 0x00, 0x00, 0x02, 0x02, 0x01, 0x00, 0x02, 0x05, 0x05, 0x00, 0x03, 0x07, 0x01, 0x01
        /*0010*/ 	.byte	0x02, 0x03, 0x00, 0x00, 0x02, 0x06, 0x01, 0x00, 0x04, 0x0b, 0x08, 0x00, 0x09, 0x00, 0x00, 0x00
        /*0020*/ 	.byte	0x00, 0x00, 0x00, 0x00


//--------------------- .nv.info._Z18PTTWAC_marshal_soaPfiiPiPl --------------------------
	.section	.nv.info._Z18PTTWAC_marshal_soaPfiiPiPl,"",@"SHT_CUDA_INFO"
	.sectionflags	@""
	.align	4


	//----- nvinfo : EIATTR_CUDA_API_VERSION
	.align		4
        /*0000*/ 	.byte	0x04, 0x37
        /*0002*/ 	.short	(.L_19 - .L_18)
.L_18:
        /*0004*/ 	.word	0x00000082


	//----- nvinfo : EIATTR_KPARAM_INFO
	.align		4
.L_19:
        /*0008*/ 	.byte	0x04, 0x17
        /*000a*/ 	.short	(.L_21 - .L_20)
.L_20:
        /*000c*/ 	.word	0x00000000
        /*0010*/ 	.short	0x0004
        /*0012*/ 	.short	0x0018
        /*0014*/ 	.byte	0x00, 0xf5, 0x21, 0x00


	//----- nvinfo : EIATTR_KPARAM_INFO
	.align		4
.L_21:
        /*0018*/ 	.byte	0x04, 0x17
        /*001a*/ 	.short	(.L_23 - .L_22)
.L_22:
        /*001c*/ 	.word	0x00000000
        /*0020*/ 	.short	0x0003
        /*0022*/ 	.short	0x0010
        /*0024*/ 	.byte	0x00, 0xf5, 0x21, 0x00


	//----- nvinfo : EIATTR_KPARAM_INFO
	.align		4
.L_23:
        /*0028*/ 	.byte	0x04, 0x17
        /*002a*/ 	.short	(.L_25 - .L_24)
.L_24:
        /*002c*/ 	.word	0x00000000
        /*0030*/ 	.short	0x0002
        /*0032*/ 	.short	0x000c
        /*0034*/ 	.byte	0x00, 0xf0, 0x11, 0x00


	//----- nvinfo : EIATTR_KPARAM_INFO
	.align		4
.L_25:
        /*0038*/ 	.byte	0x04, 0x17
        /*003a*/ 	.short	(.L_27 - .L_26)
.L_26:
        /*003c*/ 	.word	0x00000000
        /*0040*/ 	.short	0x0001
        /*0042*/ 	.short	0x0008
        /*0044*/ 	.byte	0x00, 0xf0, 0x11, 0x00


	//----- nvinfo : EIATTR_KPARAM_INFO
	.align		4
.L_27:
        /*0048*/ 	.byte	0x04, 0x17
        /*004a*/ 	.short	(.L_29 - .L_28)
.L_28:
        /*004c*/ 	.word	0x00000000
        /*0050*/ 	.short	0x0000
        /*0052*/ 	.short	0x0000
        /*0054*/ 	.byte	0x00, 0xf5, 0x21, 0x00


	//----- nvinfo : EIATTR_SPARSE_MMA_MASK
	.align		4
.L_29:
        /*0058*/ 	.byte	0x03, 0x50
        /*005a*/ 	.short	0x0000


	//----- nvinfo : EIATTR_MAXREG_COUNT
	.align		4
        /*005c*/ 	.byte	0x03, 0x1b
        /*005e*/ 	.short	0x00ff


	//----- nvinfo : EIATTR_NUM_BARRIERS
	.align		4
        /*0060*/ 	.byte	0x02, 0x4c
        /*0062*/ 	.byte	0x01
	.zero		1


	//----- nvinfo : EIATTR_MERCURY_ISA_VERSION
	.align		4
        /*0064*/ 	.byte	0x03, 0x5f
        /*0066*/ 	.short	0x0101


	//----- nvinfo : EIATTR_VRC_CTA_INIT_COUNT
	.align		4
        /*0068*/ 	.byte	0x02, 0x4a
	.zero		1
	.zero		1


	//----- nvinfo : EIATTR_EXIT_INSTR_OFFSETS
	.align		4
        /*006c*/ 	.byte	0x04, 0x1c
        /*006e*/ 	.short	(.L_31 - .L_30)


	//   ....[0]....
.L_30:
        /*0070*/ 	.word	0x00000050


	//   ....[1]....
        /*0074*/ 	.word	0x00000210


	//   ....[2]....
        /*0078*/ 	.word	0x00000340


	//   ....[3]....
        /*007c*/ 	.word	0x00000680


	//----- nvinfo : EIATTR_CRS_STACK_SIZE
	.align		4
.L_31:
        /*0080*/ 	.byte	0x04, 0x1e
        /*0082*/ 	.short	(.L_33 - .L_32)
.L_32:
        /*0084*/ 	.word	0x00000000


	//----- nvinfo : EIATTR_CBANK_PARAM_SIZE
	.align		4
.L_33:
        /*0088*/ 	.byte	0x03, 0x19
        /*008a*/ 	.short	0x0020


	//----- nvinfo : EIATTR_PARAM_CBANK
	.align		4
        /*008c*/ 	.byte	0x04, 0x0a
        /*008e*/ 	.short	(.L_35 - .L_34)
	.align		4
.L_34:
        /*0090*/ 	.word	index@(.nv.constant0._Z18PTTWAC_marshal_soaPfiiPiPl)
        /*0094*/ 	.short	0x0380
        /*0096*/ 	.short	0x0020


	//----- nvinfo : EIATTR_SW_WAR
	.align		4
.L_35:
        /*0098*/ 	.byte	0x04, 0x36
        /*009a*/ 	.short	(.L_37 - .L_36)
.L_36:
        /*009c*/ 	.word	0x00000008
.L_37:


//--------------------- .nv.info._Z14PTTWAC_marshalPfiiPl --------------------------
	.section	.nv.info._Z14PTTWAC_marshalPfiiPl,"",@"SHT_CUDA_INFO"
	.sectionflags	@""
	.align	4


	//----- nvinfo : EIATTR_CUDA_API_VERSION
	.align		4
        /*0000*/ 	.byte	0x04, 0x37
        /*0002*/ 	.short	(.L_39 - .L_38)
.L_38:
        /*0004*/ 	.word	0x00000082


	//----- nvinfo : EIATTR_KPARAM_INFO
	.align		4
.L_39:
        /*0008*/ 	.byte	0x04, 0x17
        /*000a*/ 	.short	(.L_41 - .L_40)
.L_40:
        /*000c*/ 	.word	0x00000000
        /*0010*/ 	.short	0x0003
        /*0012*/ 	.short	0x0010
        /*0014*/ 	.byte	0x00, 0xf5, 0x21, 0x00


	//----- nvinfo : EIATTR_KPARAM_INFO
	.align		4
.L_41:
        /*0018*/ 	.byte	0x04, 0x17
        /*001a*/ 	.short	(.L_43 - .L_42)
.L_42:
        /*001c*/ 	.word	0x00000000
        /*0020*/ 	.short	0x0002
        /*0022*/ 	.short	0x000c
        /*0024*/ 	.byte	0x00, 0xf0, 0x11, 0x00


	//----- nvinfo : EIATTR_KPARAM_INFO
	.align		4
.L_43:
        /*0028*/ 	.byte	0x04, 0x17
        /*002a*/ 	.short	(.L_45 - .L_44)
.L_44:
        /*002c*/ 	.word	0x00000000
        /*0030*/ 	.short	0x0001
        /*0032*/ 	.short	0x0008
        /*0034*/ 	.byte	0x00, 0xf0, 0x11, 0x00


	//----- nvinfo : EIATTR_KPARAM_INFO
	.align		4
.L_45:
        /*0038*/ 	.byte	0x04, 0x17
        /*003a*/ 	.short	(.L_47 - .L_46)
.L_46:
        /*003c*/ 	.word	0x00000000
        /*0040*/ 	.short	0x0000
        /*0042*/ 	.short	0x0000
        /*0044*/ 	.byte	0x00, 0xf5, 0x21, 0x00


	//----- nvinfo : EIATTR_SPARSE_MMA_MASK
	.align		4
.L_47:
        /*0048*/ 	.byte	0x03, 0x50
        /*004a*/ 	.short	0x0000


	//----- nvinfo : EIATTR_MAXREG_COUNT
	.align		4
        /*004c*/ 	.byte	0x03, 0x1b
        /*004e*/ 	.short	0x00ff


	//----- nvinfo : EIATTR_NUM_BARRIERS
	.align		4
        /*0050*/ 	.byte	0x02, 0x4c
        /*0052*/ 	.byte	0x01
	.zero		1


	//----- nvinfo : EIATTR_MERCURY_ISA_VERSION
	.align		4
        /*0054*/ 	.byte	0x03, 0x5f
        /*0056*/ 	.short	0x0101


	//----- nvinfo : EIATTR_VRC_CTA_INIT_COUNT
	.align		4
        /*0058*/ 	.byte	0x02, 0x4a
	.zero		1
	.zero		1


	//----- nvinfo : EIATTR_EXIT_INSTR_OFFSETS
	.align		4
        /*005c*/ 	.byte	0x04, 0x1c
        /*005e*/ 	.short	(.L_49 - .L_48)


	//   ....[0]....
.L_48:
        /*0060*/ 	.word	0x000004b0


	//   ....[1]....
        /*0064*/ 	.word	0x00000a80


	//----- nvinfo : EIATTR_CRS_STACK_SIZE
	.align		4
.L_49:
        /*0068*/ 	.byte	0x04, 0x1e
        /*006a*/ 	.short	(.L_51 - .L_50)
.L_50:
        /*006c*/ 	.word	0x00000000


	//----- nvinfo : EIATTR_CBANK_PARAM_SIZE
	.align		4
.L_51:
        /*0070*/ 	.byte	0x03, 0x19
        /*0072*/ 	.short	0x0018


	//----- nvinfo : EIATTR_PARAM_CBANK
	.align		4
        /*0074*/ 	.byte	0x04, 0x0a
        /*0076*/ 	.short	(.L_53 - .L_52)
	.align		4
.L_52:
        /*0078*/ 	.word	index@(.nv.constant0._Z14PTTWAC_marshalPfiiPl)
        /*007c*/ 	.short	0x0380
        /*007e*/ 	.short	0x0018


	//----- nvinfo : EIATTR_SW_WAR
	.align		4
.L_53:
        /*0080*/ 	.byte	0x04, 0x36
        /*0082*/ 	.short	(.L_55 - .L_54)
.L_54:
        /*0084*/ 	.word	0x00000008
.L_55:


//--------------------- .nv.info._Z10BS_marshalPfiiPl --------------------------
	.section	.nv.info._Z10BS_marshalPfiiPl,"",@"SHT_CUDA_INFO"
	.sectionflags	@""
	.align	4


	//----- nvinfo : EIATTR_CUDA_API_VERSION
	.align		4
        /*0000*/ 	.byte	0x04, 0x37
        /*0002*/ 	.short	(.L_57 - .L_56)
.L_56:
        /*0004*/ 	.word	0x00000082


	//----- nvinfo : EIATTR_KPARAM_INFO
	.align		4
.L_57:
        /*0008*/ 	.byte	0x04, 0x17
        /*000a*/ 	.short	(.L_59 - .L_58)
.L_58:
        /*000c*/ 	.word	0x00000000
        /*0010*/ 	.short	0x0003
        /*0012*/ 	.short	0x0010
        /*0014*/ 	.byte	0x00, 0xf5, 0x21, 0x00


	//----- nvinfo : EIATTR_KPARAM_INFO
	.align		4
.L_59:
        /*0018*/ 	.byte	0x04, 0x17
        /*001a*/ 	.short	(.L_61 - .L_60)
.L_60:
        /*001c*/ 	.word	0x00000000
        /*0020*/ 	.short	0x0002
        /*0022*/ 	.short	0x000c
        /*0024*/ 	.byte	0x00, 0xf0, 0x11, 0x00


	//----- nvinfo : EIATTR_KPARAM_INFO
	.align		4
.L_61:
        /*0028*/ 	.byte	0x04, 0x17
        /*002a*/ 	.short	(.L_63 - .L_62)
.L_62:
        /*002c*/ 	.word	0x00000000
        /*0030*/ 	.short	0x0001
        /*0032*/ 	.short	0x0008
        /*0034*/ 	.byte	0x00, 0xf0, 0x11, 0x00


	//----- nvinfo : EIATTR_KPARAM_INFO
	.align		4
.L_63:
        /*0038*/ 	.byte	0x04, 0x17
        /*003a*/ 	.short	(.L_65 - .L_64)
.L_64:
        /*003c*/ 	.word	0x00000000
        /*0040*/ 	.short	0x0000
        /*0042*/ 	.short	0x0000
        /*0044*/ 	.byte	0x00, 0xf5, 0x21, 0x00


	//----- nvinfo : EIATTR_SPARSE_MMA_MASK
	.align		4
.L_65:
        /*0048*/ 	.byte	0x03, 0x50
        /*004a*/ 	.short	0x0000


	//----- nvinfo : EIATTR_MAXREG_COUNT
	.align		4
        /*004c*/ 	.byte	0x03, 0x1b
        /*004e*/ 	.short	0x00ff


	//----- nvinfo : EIATTR_NUM_BARRIERS
	.align		4
        /*0050*/ 	.byte	0x02, 0x4c
        /*0052*/ 	.byte	0x01
	.zero		1


	//----- nvinfo : EIATTR_MERCURY_ISA_VERSION
	.align		4
        /*0054*/ 	.byte	0x03, 0x5f
        /*0056*/ 	.short	0x0101


	//----- nvinfo : EIATTR_VRC_CTA_INIT_COUNT
	.align		4
        /*0058*/ 	.byte	0x02, 0x4a
	.zero		1
	.zero		1


	//----- nvinfo : EIATTR_EXIT_INSTR_OFFSETS
	.align		4
        /*005c*/ 	.byte	0x04, 0x1c
        /*005e*/ 	.short	(.L_67 - .L_66)


	//   ....[0]....
.L_66:
        /*0060*/ 	.word	0x00000150


	//----- nvinfo : EIATTR_CBANK_PARAM_SIZE
	.align		4
.L_67:
        /*0064*/ 	.byte	0x03, 0x19
        /*0066*/ 	.short	0x0018


	//----- nvinfo : EIATTR_PARAM_CBANK
	.align		4
        /*0068*/ 	.byte	0x04, 0x0a
        /*006a*/ 	.short	(.L_69 - .L_68)
	.align		4
.L_68:
        /*006c*/ 	.word	index@(.nv.constant0._Z10BS_marshalPfiiPl)
        /*0070*/ 	.short	0x0380
        /*0072*/ 	.short	0x0018


	//----- nvinfo : EIATTR_SW_WAR
	.align		4
.L_69:
        /*0074*/ 	.byte	0x04, 0x36
        /*0076*/ 	.short	(.L_71 - .L_70)
.L_70:
        /*0078*/ 	.word	0x00000008
.L_71:


//--------------------- .nv.callgraph             --------------------------
	.section	.nv.callgraph,"",@"SHT_CUDA_CALLGRAPH"
	.align	4
	.sectionentsize	8
	.align		4
        /*0000*/ 	.word	0x00000000
	.align		4
        /*0004*/ 	.word	0xffffffff
	.align		4
        /*0008*/ 	.word	0x00000000
	.align		4
        /*000c*/ 	.word	0xfffffffe
	.align		4
        /*0010*/ 	.word	0x00000000
	.align		4
        /*0014*/ 	.word	0xfffffffd
	.align		4
        /*0018*/ 	.word	0x00000000
	.align		4
        /*001c*/ 	.word	0xfffffffc


//--------------------- .text._Z18PTTWAC_marshal_soaPfiiPiPl --------------------------
	.section	.text._Z18PTTWAC_marshal_soaPfiiPiPl,"ax",@progbits
	.align	128
.text._Z18PTTWAC_marshal_soaPfiiPiPl:
        .type           _Z18PTTWAC_marshal_soaPfiiPiPl,@function
        .size           _Z18PTTWAC_marshal_soaPfiiPiPl,(.L_x_16 - _Z18PTTWAC_marshal_soaPfiiPiPl)
        .other          _Z18PTTWAC_marshal_soaPfiiPiPl,@"STO_CUDA_ENTRY STV_DEFAULT"
_Z18PTTWAC_marshal_soaPfiiPiPl:
[----:B------:R-:W-:Y:S01]  /*0000*/  LDC R1, c[0x0][0x37c] ;  /* 0x0000df00ff017b82 */ /* 0x000fe20000000800 */
[----:B------:R-:W0:Y:S07]  /*0010*/  S2R R5, SR_CTAID.X ;  /* 0x0000000000057919 */ /* 0x000e2e0000002500 */
[----:B------:R-:W1:Y:S02]  /*0020*/  LDC R0, c[0x0][0x370] ;  /* 0x0000dc00ff007b82 */ /* 0x000e640000000800 */
[----:B-1----:R-:W-:-:S05]  /*0030*/  VIADD R0, R0, 0xffffffff ;  /* 0xffffffff00007836 */ /* 0x002fca0000000000 */
[----:B0-----:R-:W-:-:S13]  /*0040*/  ISETP.NE.AND P0, PT, R5, R0, PT ;  /* 0x000000000500720c */ /* 0x001fda0003f05270 */
[----:B------:R-:W-:Y:S05]  /*0050*/  @!P0 EXIT ;  /* 0x000000000000894d */ /* 0x000fea0003800000 */
[-C--:B------:R-:W-:Y:S01]  /*0060*/  IABS R8, R0.reuse ;  /* 0x0000000000087213 */ /* 0x080fe20000000000 */
[----:B------:R-:W0:Y:S01]  /*0070*/  LDCU UR4, c[0x0][0x38c] ;  /* 0x00007180ff0477ac */ /* 0x000e220008000800 */
[----:B------:R-:W-:Y:S02]  /*0080*/  IABS R10, R0 ;  /* 0x00000000000a7213 */ /* 0x000fe40000000000 */
[----:B------:R-:W1:Y:S08]  /*0090*/  I2F.RP R6, R8 ;  /* 0x0000000800067306 */ /* 0x000e700000209400 */
[----:B-1----:R-:W1:Y:S01]  /*00a0*/  MUFU.RCP R6, R6 ;  /* 0x0000000600067308 */ /* 0x002e620000001000 */
[----:B0-----:R-:W-:-:S05]  /*00b0*/  IMAD R4, R5, UR4, RZ ;  /* 0x0000000405047c24 */ /* 0x001fca000f8e02ff */
[----:B------:R-:W-:Y:S02]  /*00c0*/  IABS R9, R4 ;  /* 0x0000000400097213 */ /* 0x000fe40000000000 */
[----:B------:R-:W-:Y:S01]  /*00d0*/  ISETP.GE.AND P1, PT, R4, RZ, PT ;  /* 0x000000ff0400720c */ /* 0x000fe20003f26270 */
[----:B-1----:R-:W-:Y:S02]  /*00e0*/  VIADD R2, R6, 0xffffffe ;  /* 0x0ffffffe06027836 */ /* 0x002fe40000000000 */
[----:B------:R-:W-:Y:S02]  /*00f0*/  IMAD.MOV R6, RZ, RZ, -R10 ;  /* 0x000000ffff067224 */ /* 0x000fe400078e0a0a */
[----:B------:R0:W1:Y:S02]  /*0100*/  F2I.FTZ.U32.TRUNC.NTZ R3, R2 ;  /* 0x0000000200037305 */ /* 0x000064000021f000 */
[----:B0-----:R-:W-:Y:S01]  /*0110*/  IMAD.MOV.U32 R2, RZ, RZ, RZ ;  /* 0x000000ffff027224 */ /* 0x001fe200078e00ff */
[----:B-1----:R-:W-:-:S05]  /*0120*/  IADD3 R7, PT, PT, RZ, -R3, RZ ;  /* 0x80000003ff077210 */ /* 0x002fca0007ffe0ff */
[----:B------:R-:W-:-:S04]  /*0130*/  IMAD R7, R7, R8, RZ ;  /* 0x0000000807077224 */ /* 0x000fc800078e02ff */
[----:B------:R-:W-:Y:S01]  /*0140*/  IMAD.HI.U32 R3, R3, R7, R2 ;  /* 0x0000000703037227 */ /* 0x000fe200078e0002 */
[----:B------:R-:W-:-:S05]  /*0150*/  MOV R2, R9 ;  /* 0x0000000900027202 */ /* 0x000fca0000000f00 */
[----:B------:R-:W-:-:S04]  /*0160*/  IMAD.HI.U32 R3, R3, R2, RZ ;  /* 0x0000000203037227 */ /* 0x000fc800078e00ff */
[----:B------:R-:W-:Y:S01]  /*0170*/  IMAD R3, R3, R6, R2 ;  /* 0x0000000603037224 */ /* 0x000fe200078e0202 */
[----:B------:R-:W-:-:S04]  /*0180*/  LOP3.LUT R2, RZ, R0, RZ, 0x33, !PT ;  /* 0x00000000ff027212 */ /* 0x000fc800078e33ff */
[----:B------:R-:W-:-:S13]  /*0190*/  ISETP.GT.U32.AND P0, PT, R8, R3, PT ;  /* 0x000000030800720c */ /* 0x000fda0003f04070 */
[----:B------:R-:W-:-:S05]  /*01a0*/  @!P0 IMAD.IADD R3, R3, 0x1, -R8 ;  /* 0x0000000103038824 */ /* 0x000fca00078e0a08 */
[----:B------:R-:W-:-:S13]  /*01b0*/  ISETP.GT.U32.AND P0, PT, R8, R3, PT ;  /* 0x000000030800720c */ /* 0x000fda0003f04070 */
[----:B------:R-:W-:Y:S01]  /*01c0*/  @!P0 IMAD.IADD R3, R3, 0x1, -R8 ;  /* 0x0000000103038824 */ /* 0x000fe200078e0a08 */
[----:B------:R-:W-:-:S04]  /*01d0*/  ISETP.NE.AND P0, PT, R0, RZ, PT ;  /* 0x000000ff0000720c */ /* 0x000fc80003f05270 */
[----:B------:R-:W-:-:S04]  /*01e0*/  @!P1 IADD3 R3, PT, PT, -R3, RZ, RZ ;  /* 0x000000ff03039210 */ /* 0x000fc80007ffe1ff */
[----:B------:R-:W-:-:S04]  /*01f0*/  SEL R8, R2, R3, !P0 ;  /* 0x0000000302087207 */ /* 0x000fc80004000000 */
[----:B------:R-:W-:-:S13]  /*0200*/  ISETP.NE.AND P1, PT, R8, R5, PT ;  /* 0x000000050800720c */ /* 0x000fda0003f25270 */
[----:B------:R-:W-:Y:S05]  /*0210*/  @!P1 EXIT ;  /* 0x000000000000994d */ /* 0x000fea0003800000 */
[----:B------:R-:W0:Y:S01]  /*0220*/  S2R R3, SR_TID.X ;  /* 0x0000000000037919 */ /* 0x000e220000002100 */
[----:B------:R-:W1:Y:S01]  /*0230*/  LDCU.64 UR8, c[0x0][0x358] ;  /* 0x00006b00ff0877ac */ /* 0x000e620008000a00 */
[----:B------:R-:W2:Y:S01]  /*0240*/  LDC.64 R10, c[0x0][0x380] ;  /* 0x0000e000ff0a7b82 */ /* 0x000ea20000000a00 */
[----:B------:R-:W3:Y:S01]  /*0250*/  LDCU UR4, c[0x0][0x388] ;  /* 0x00007100ff0477ac */ /* 0x000ee20008000800 */
[----:B0-----:R-:W-:-:S13]  /*0260*/  ISETP.NE.AND P1, PT, R3, RZ, PT ;  /* 0x000000ff0300720c */ /* 0x001fda0003f25270 */
[----:B------:R-:W0:Y:S02]  /*0270*/  @!P1 LDC.64 R6, c[0x0][0x390] ;  /* 0x0000e400ff069b82 */ /* 0x000e240000000a00 */
[----:B0-----:R-:W-:-:S06]  /*0280*/  @!P1 IMAD.WIDE.U32 R6, R5, 0x4, R6 ;  /* 0x0000000405069825 */ /* 0x001fcc00078e0006 */
[----:B-1----:R-:W4:Y:S01]  /*0290*/  @!P1 LDG.E R6, desc[UR8][R6.64] ;  /* 0x0000000806069981 */ /* 0x002f22000c1e1900 */
[----:B------:R-:W0:Y:S01]  /*02a0*/  S2UR UR5, SR_CgaCtaId ;  /* 0x00000000000579c3 */ /* 0x000e220000008800 */
[----:B---3--:R-:W-:Y:S01]  /*02b0*/  IMAD R5, R5, UR4, R3 ;  /* 0x0000000405057c24 */ /* 0x008fe2000f8e0203 */
[----:B------:R-:W-:-:S03]  /*02c0*/  UMOV UR4, 0x400 ;  /* 0x0000040000047882 */ /* 0x000fc60000000000 */
[----:B--2---:R-:W-:-:S05]  /*02d0*/  IMAD.WIDE R4, R5, 0x4, R10 ;  /* 0x0000000405047825 */ /* 0x004fca00078e020a */
[----:B------:R1:W5:Y:S01]  /*02e0*/  LDG.E R9, desc[UR8][R4.64] ;  /* 0x0000000804097981 */ /* 0x000362000c1e1900 */
[----:B0-----:R-:W-:-:S09]  /*02f0*/  ULEA UR4, UR5, UR4, 0x18 ;  /* 0x0000000405047291 */ /* 0x001fd2000f8ec0ff */
[----:B----4-:R-:W-:Y:S01]  /*0300*/  @!P1 STS [UR4], R6 ;  /* 0x00000006ff009988 */ /* 0x010fe20008000804 */
[----:B------:R-:W-:Y:S06]  /*0310*/  BAR.SYNC.DEFER_BLOCKING 0x0 ;  /* 0x0000000000007b1d */ /* 0x000fec0000010000 */
[----:B------:R-:W0:Y:S02]  /*0320*/  LDS R7, [UR4] ;  /* 0x00000004ff077984 */ /* 0x000e240008000800 */
[----:B0-----:R-:W-:-:S13]  /*0330*/  ISETP.NE.AND P2, PT, R7, RZ, PT ;  /* 0x000000ff0700720c */ /* 0x001fda0003f45270 */
[----:B-1----:R-:W-:Y:S05]  /*0340*/  @P2 EXIT ;  /* 0x000000000000294d */ /* 0x002fea0003800000 */
[-C--:B------:R-:W-:Y:S01]  /*0350*/  IABS R10, R0.reuse ;  /* 0x00000000000a7213 */ /* 0x080fe20000000000 */
[----:B------:R-:W0:Y:S01]  /*0360*/  S2UR UR5, SR_CgaCtaId ;  /* 0x00000000000579c3 */ /* 0x000e220000008800 */
[----:B------:R-:W-:Y:S01]  /*0370*/  IABS R0, R0 ;  /* 0x0000000000007213 */ /* 0x000fe20000000000 */
[----:B------:R-:W-:Y:S01]  /*0380*/  UMOV UR4, 0x400 ;  /* 0x0000040000047882 */ /* 0x000fe20000000000 */
[----:B------:R-:W1:Y:S01]  /*0390*/  I2F.RP R14, R10 ;  /* 0x0000000a000e7306 */ /* 0x000e620000209400 */
[----:B------:R-:W2:Y:S01]  /*03a0*/  LDCU UR7, c[0x0][0x388] ;  /* 0x00007100ff0777ac */ /* 0x000ea20008000800 */
[----:B------:R-:W-:Y:S02]  /*03b0*/  IADD3 R18, PT, PT, RZ, -R0, RZ ;  /* 0x80000000ff127210 */ /* 0x000fe40007ffe0ff */
[----:B------:R-:W-:Y:S01]  /*03c0*/  MOV R0, R8 ;  /* 0x0000000800007202 */ /* 0x000fe20000000f00 */
[----:B------:R-:W3:Y:S08]  /*03d0*/  LDC R11, c[0x0][0x38c] ;  /* 0x0000e300ff0b7b82 */ /* 0x000ef00000000800 */
[----:B------:R-:W4:Y:S01]  /*03e0*/  LDC.64 R6, c[0x0][0x380] ;  /* 0x0000e000ff067b82 */ /* 0x000f220000000a00 */
[----:B-1----:R-:W1:Y:S07]  /*03f0*/  MUFU.RCP R14, R14 ;  /* 0x0000000e000e7308 */ /* 0x002e6e0000001000 */
[----:B------:R-:W2:Y:S01]  /*0400*/  LDC.64 R4, c[0x0][0x390] ;  /* 0x0000e400ff047b82 */ /* 0x000ea20000000a00 */
[----:B0-----:R-:W-:Y:S01]  /*0410*/  ULEA UR6, UR5, UR4, 0x18 ;  /* 0x0000000405067291 */ /* 0x001fe2000f8ec0ff */
[----:B-1----:R-:W-:-:S04]  /*0420*/  VIADD R12, R14, 0xffffffe ;  /* 0x0ffffffe0e0c7836 */ /* 0x002fc80000000000 */
[----:B------:R0:W1:Y:S02]  /*0430*/  F2I.FTZ.U32.TRUNC.NTZ R13, R12 ;  /* 0x0000000c000d7305 */ /* 0x000064000021f000 */
[----:B0-----:R-:W-:Y:S02]  /*0440*/  IMAD.MOV.U32 R12, RZ, RZ, RZ ;  /* 0x000000ffff0c7224 */ /* 0x001fe400078e00ff */
[----:B-1----:R-:W-:-:S04]  /*0450*/  IMAD.MOV R15, RZ, RZ, -R13 ;  /* 0x000000ffff0f7224 */ /* 0x002fc800078e0a0d */
[----:B------:R-:W-:-:S04]  /*0460*/  IMAD R15, R15, R10, RZ ;  /* 0x0000000a0f0f7224 */ /* 0x000fc800078e02ff */
[----:B------:R-:W-:-:S04]  /*0470*/  IMAD.HI.U32 R12, R13, R15, R12 ;  /* 0x0000000f0d0c7227 */ /* 0x000fc800078e000c */
[----:B---345:R-:W-:-:S07]  /*0480*/  IMAD.MOV.U32 R13, RZ, RZ, R9 ;  /* 0x000000ffff0d7224 */ /* 0x038fce00078e0009 */
.L_x_2:
[----:B0-2---:R-:W-:-:S04]  /*0490*/  IMAD R9, R0, UR7, R3 ;  /* 0x0000000700097c24 */ /* 0x005fc8000f8e0203 */
[----:B------:R-:W-:-:S05]  /*04a0*/  IMAD.WIDE R8, R9, 0x4, R6 ;  /* 0x0000000409087825 */ /* 0x000fca00078e0206 */
[----:B------:R0:W5:Y:S01]  /*04b0*/  LDG.E R16, desc[UR8][R8.64] ;  /* 0x0000000808107981 */ /* 0x000162000c1e1900 */
[----:B------:R-:W-:Y:S04]  /*04c0*/  BSSY.RECONVERGENT B0, `(.L_x_0) ;  /* 0x0000009000007945 */ /* 0x000fe80003800200 */
[----:B------:R-:W-:Y:S05]  /*04d0*/  @P1 BRA `(.L_x_1) ;  /* 0x00000000001c1947 */ /* 0x000fea0003800000 */
[----:B------:R-:W-:Y:S02]  /*04e0*/  HFMA2 R17, -RZ, RZ, 0, 5.9604644775390625e-08 ;  /* 0x00000001ff117431 */ /* 0x000fe400000001ff */
[----:B------:R-:W-:-:S06]  /*04f0*/  IMAD.WIDE R14, R0, 0x4, R4 ;  /* 0x00000004000e7825 */ /* 0x000fcc00078e0204 */
[----:B------:R-:W2:Y:S01]  /*0500*/  ATOMG.E.EXCH.STRONG.GPU PT, R14, desc[UR8][R14.64], R17 ;  /* 0x800000110e0e79a8 */ /* 0x000ea2000c1ef108 */
[----:B------:R-:W1:Y:S01]  /*0510*/  S2UR UR5, SR_CgaCtaId ;  /* 0x00000000000579c3 */ /* 0x000e620000008800 */
[----:B------:R-:W-:Y:S02]  /*0520*/  UMOV UR4, 0x400 ;  /* 0x0000040000047882 */ /* 0x000fe40000000000 */
[----:B-1----:R-:W-:-:S09]  /*0530*/  ULEA UR4, UR5, UR4, 0x18 ;  /* 0x0000000405047291 */ /* 0x002fd2000f8ec0ff */
[----:B--2---:R1:W-:Y:S03]  /*0540*/  STS [UR4], R14 ;  /* 0x0000000eff007988 */ /* 0x0043e60008000804 */
.L_x_1:
[----:B------:R-:W-:Y:S05]  /*0550*/  BSYNC.RECONVERGENT B0 ;  /* 0x0000000000007941 */ /* 0x000fea0003800200 */
.L_x_0:
[----:B------:R-:W-:Y:S01]  /*0560*/  BAR.SYNC.DEFER_BLOCKING 0x0 ;  /* 0x0000000000007b1d */ /* 0x000fe20000010000 */
[----:B------:R-:W-:-:S05]  /*0570*/  IMAD R0, R0, R11, RZ ;  /* 0x0000000b00007224 */ /* 0x000fca00078e02ff */
[----:B------:R-:W-:-:S05]  /*0580*/  IABS R15, R0 ;  /* 0x00000000000f7213 */ /* 0x000fca0000000000 */
[----:B-1----:R-:W-:-:S04]  /*0590*/  IMAD.HI.U32 R14, R12, R15, RZ ;  /* 0x0000000f0c0e7227 */ /* 0x002fc800078e00ff */
[----:B------:R-:W-:-:S05]  /*05a0*/  IMAD R15, R14, R18, R15 ;  /* 0x000000120e0f7224 */ /* 0x000fca00078e020f */
[----:B------:R-:W-:Y:S01]  /*05b0*/  ISETP.GT.U32.AND P3, PT, R10, R15, PT ;  /* 0x0000000f0a00720c */ /* 0x000fe20003f64070 */
[----:B------:R-:W1:-:S12]  /*05c0*/  LDS R17, [UR6] ;  /* 0x00000006ff117984 */ /* 0x000e580008000800 */
[----:B------:R-:W-:Y:S01]  /*05d0*/  @!P3 IMAD.IADD R15, R15, 0x1, -R10 ;  /* 0x000000010f0fb824 */ /* 0x000fe200078e0a0a */
[----:B------:R-:W-:-:S04]  /*05e0*/  ISETP.GE.AND P3, PT, R0, RZ, PT ;  /* 0x000000ff0000720c */ /* 0x000fc80003f66270 */
[----:B------:R-:W-:-:S13]  /*05f0*/  ISETP.GT.U32.AND P4, PT, R10, R15, PT ;  /* 0x0000000f0a00720c */ /* 0x000fda0003f84070 */
[----:B------:R-:W-:-:S05]  /*0600*/  @!P4 IADD3 R15, PT, PT, R15, -R10, RZ ;  /* 0x8000000a0f0fc210 */ /* 0x000fca0007ffe0ff */
[----:B------:R-:W-:-:S05]  /*0610*/  @!P3 IMAD.MOV R15, RZ, RZ, -R15 ;  /* 0x000000ffff0fb224 */ /* 0x000fca00078e0a0f */
[----:B------:R-:W-:Y:S02]  /*0620*/  SEL R0, R2, R15, !P0 ;  /* 0x0000000f02007207 */ /* 0x000fe40004000000 */
[----:B-1----:R-:W-:-:S13]  /*0630*/  ISETP.NE.AND P2, PT, R17, RZ, PT ;  /* 0x000000ff1100720c */ /* 0x002fda0003f45270 */
[----:B------:R1:W-:Y:S01]  /*0640*/  @!P2 STG.E desc[UR8][R8.64], R13 ;  /* 0x0000000d0800a986 */ /* 0x0003e2000c101908 */
[----:B------:R-:W-:Y:S02]  /*0650*/  ISETP.NE.AND P2, PT, R17, RZ, PT ;  /* 0x000000ff1100720c */ /* 0x000fe40003f45270 */
[----:B-1---5:R-:W-:-:S11]  /*0660*/  MOV R13, R16 ;  /* 0x00000010000d7202 */ /* 0x022fd60000000f00 */
[----:B------:R-:W-:Y:S05]  /*0670*/  @!P2 BRA `(.L_x_2) ;  /* 0xfffffffc0084a947 */ /* 0x000fea000383ffff */
[----:B------:R-:W-:Y:S05]  /*0680*/  EXIT ;  /* 0x000000000000794d */ /* 0x000fea0003800000 */
.L_x_3:
[----:B------:R-:W-:-:S00]  /*0690*/  BRA `(.L_x_3) ;  /* 0xfffffffc00fc7947 */ /* 0x000fc0000383ffff */
[----:B------:R-:W-:-:S00]  /*06a0*/  NOP ;  /* 0x0000000000007918 */ /* 0x000fc00000000000 */
        /* <DEDUP_REMOVED lines=13> */
.L_x_16:


//--------------------- .text._Z14PTTWAC_marshalPfiiPl --------------------------
	.section	.text._Z14PTTWAC_marshalPfiiPl,"ax",@progbits
	.align	128
.text._Z14PTTWAC_marshalPfiiPl:
        .type           _Z14PTTWAC_marshalPfiiPl,@function
        .size           _Z14PTTWAC_marshalPfiiPl,(.L_x_17 - _Z14PTTWAC_marshalPfiiPl)
        .other          _Z14PTTWAC_marshalPfiiPl,@"STO_CUDA_ENTRY STV_DEFAULT"
_Z14PTTWAC_marshalPfiiPl:
[----:B------:R-:W-:Y:S08]  /*0000*/  LDC R1, c[0x0][0x37c] ;  /* 0x0000df00ff017b82 */ /* 0x000ff00000000800 */
[----:B------:R-:W0:Y:S01]  /*0010*/  LDC.64 R4, c[0x0][0x388] ;  /* 0x0000e200ff047b82 */ /* 0x000e220000000a00 */
[----:B------:R-:W1:Y:S01]  /*0020*/  S2R R0, SR_TID.X ;  /* 0x0000000000007919 */ /* 0x000e620000002100 */
[----:B------:R-:W-:Y:S01]  /*0030*/  BSSY.RECONVERGENT B0, `(.L_x_4) ;  /* 0x0000045000007945 */ /* 0x000fe20003800200 */
[----:B0-----:R-:W-:-:S04]  /*0040*/  IMAD R3, R5, R4, RZ ;  /* 0x0000000405037224 */ /* 0x001fc800078e02ff */
[----:B------:R-:W-:-:S05]  /*0050*/  VIADD R2, R3, 0x1f ;  /* 0x0000001f03027836 */ /* 0x000fca0000000000 */
[----:B------:R-:W-:-:S04]  /*0060*/  SHF.R.S32.HI R7, RZ, 0x1f, R2 ;  /* 0x0000001fff077819 */ /* 0x000fc80000011402 */
[----:B------:R-:W-:-:S04]  /*0070*/  LEA.HI R7, R7, R2, RZ, 0x5 ;  /* 0x0000000207077211 */ /* 0x000fc800078f28ff */
[----:B------:R-:W-:-:S04]  /*0080*/  SHF.R.S32.HI R9, RZ, 0x5, R7 ;  /* 0x00000005ff097819 */ /* 0x000fc80000011407 */
[----:B-1----:R-:W-:-:S13]  /*0090*/  ISETP.GE.AND P0, PT, R0, R9, PT ;  /* 0x000000090000720c */ /* 0x002fda0003f06270 */
[----:B------:R-:W-:Y:S05]  /*00a0*/  @P0 BRA `(.L_x_5) ;  /* 0x0000000000f40947 */ /* 0x000fea0003800000 */
[----:B------:R-:W0:Y:S01]  /*00b0*/  LDC R7, c[0x0][0x360] ;  /* 0x0000d800ff077b82 */ /* 0x000e220000000800 */
[----:B------:R-:W-:Y:S01]  /*00c0*/  BSSY.RECONVERGENT B1, `(.L_x_6) ;  /* 0x000002b000017945 */ /* 0x000fe20003800200 */
[----:B0-----:R-:W0:Y:S01]  /*00d0*/  I2F.U32.RP R8, R7 ;  /* 0x0000000700087306 */ /* 0x001e220000209000 */
[----:B------:R-:W-:Y:S01]  /*00e0*/  IMAD.IADD R2, R0, 0x1, R7 ;  /* 0x0000000100027824 */ /* 0x000fe200078e0207 */
[----:B------:R-:W-:-:S04]  /*00f0*/  ISETP.NE.U32.AND P2, PT, R7, RZ, PT ;  /* 0x000000ff0700720c */ /* 0x000fc80003f45070 */
[----:B------:R-:W-:Y:S02]  /*0100*/  ISETP.GE.U32.AND P0, PT, R2, R9, PT ;  /* 0x000000090200720c */ /* 0x000fe40003f06070 */
[----:B------:R-:W-:Y:S01]  /*0110*/  VIMNMX.U32 R13, PT, PT, R9, R2, !PT ;  /* 0x00000002090d7248 */ /* 0x000fe20007fe0000 */
[----:B0-----:R-:W0:Y:S02]  /*0120*/  MUFU.RCP R8, R8 ;  /* 0x0000000800087308 */ /* 0x001e240000001000 */
[----:B0-----:R-:W-:-:S06]  /*0130*/  VIADD R10, R8, 0xffffffe ;  /* 0x0ffffffe080a7836 */ /* 0x001fcc0000000000 */
[----:B------:R0:W1:Y:S02]  /*0140*/  F2I.FTZ.U32.TRUNC.NTZ R11, R10 ;  /* 0x0000000a000b7305 */ /* 0x000064000021f000 */
[----:B0-----:R-:W-:Y:S02]  /*0150*/  IMAD.MOV.U32 R10, RZ, RZ, RZ ;  /* 0x000000ffff0a7224 */ /* 0x001fe400078e00ff */
[----:B-1----:R-:W-:-:S04]  /*0160*/  IMAD.MOV R6, RZ, RZ, -R11 ;  /* 0x000000ffff067224 */ /* 0x002fc800078e0a0b */
[----:B------:R-:W-:Y:S01]  /*0170*/  IMAD R15, R6, R7, RZ ;  /* 0x00000007060f7224 */ /* 0x000fe200078e02ff */
[----:B------:R-:W-:-:S03]  /*0180*/  SEL R6, RZ, 0x1, P0 ;  /* 0x00000001ff067807 */ /* 0x000fc60000000000 */
[----:B------:R-:W-:Y:S01]  /*0190*/  IMAD.HI.U32 R11, R11, R15, R10 ;  /* 0x0000000f0b0b7227 */ /* 0x000fe200078e000a */
[----:B------:R-:W-:-:S05]  /*01a0*/  IADD3 R2, PT, PT, R13, -R2, -R6 ;  /* 0x800000020d027210 */ /* 0x000fca0007ffe806 */
[----:B------:R-:W-:-:S05]  /*01b0*/  IMAD.HI.U32 R11, R11, R2, RZ ;  /* 0x000000020b0b7227 */ /* 0x000fca00078e00ff */
[----:B------:R-:W-:-:S05]  /*01c0*/  IADD3 R8, PT, PT, -R11, RZ, RZ ;  /* 0x000000ff0b087210 */ /* 0x000fca0007ffe1ff */
[----:B------:R-:W-:-:S05]  /*01d0*/  IMAD R2, R7, R8, R2 ;  /* 0x0000000807027224 */ /* 0x000fca00078e0202 */
[----:B------:R-:W-:-:S13]  /*01e0*/  ISETP.GE.U32.AND P0, PT, R2, R7, PT ;  /* 0x000000070200720c */ /* 0x000fda0003f06070 */
[----:B------:R-:W-:Y:S02]  /*01f0*/  @P0 IMAD.IADD R2, R2, 0x1, -R7 ;  /* 0x0000000102020824 */ /* 0x000fe400078e0a07 */
[----:B------:R-:W-:-:S03]  /*0200*/  @P0 VIADD R11, R11, 0x1 ;  /* 0x000000010b0b0836 */ /* 0x000fc60000000000 */
[----:B------:R-:W-:-:S13]  /*0210*/  ISETP.GE.U32.AND P1, PT, R2, R7, PT ;  /* 0x000000070200720c */ /* 0x000fda0003f26070 */
[----:B------:R-:W-:Y:S01]  /*0220*/  @P1 VIADD R11, R11, 0x1 ;  /* 0x000000010b0b1836 */ /* 0x000fe20000000000 */
[----:B------:R-:W-:-:S05]  /*0230*/  @!P2 LOP3.LUT R11, RZ, R7, RZ, 0x33, !PT ;  /* 0x00000007ff0ba212 */ /* 0x000fca00078e33ff */
[----:B------:R-:W-:-:S05]  /*0240*/  IMAD.IADD R6, R6, 0x1, R11 ;  /* 0x0000000106067824 */ /* 0x000fca00078e020b */
[C---:B------:R-:W-:Y:S02]  /*0250*/  LOP3.LUT R2, R6.reuse, 0x3, RZ, 0xc0, !PT ;  /* 0x0000000306027812 */ /* 0x040fe400078ec0ff */
[----:B------:R-:W-:Y:S02]  /*0260*/  ISETP.GE.U32.AND P1, PT, R6, 0x3, PT ;  /* 0x000000030600780c */ /* 0x000fe40003f26070 */
[----:B------:R-:W-:Y:S01]  /*0270*/  ISETP.NE.AND P0, PT, R2, 0x3, PT ;  /* 0x000000030200780c */ /* 0x000fe20003f05270 */
[----:B------:R-:W-:-:S12]  /*0280*/  IMAD.MOV.U32 R2, RZ, RZ, R0 ;  /* 0x000000ffff027224 */ /* 0x000fd800078e0000 */
[----:B------:R-:W-:Y:S05]  /*0290*/  @!P0 BRA `(.L_x_7) ;  /* 0x0000000000348947 */ /* 0x000fea0003800000 */
[----:B------:R-:W0:Y:S01]  /*02a0*/  S2UR UR5, SR_CgaCtaId ;  /* 0x00000000000579c3 */ /* 0x000e220000008800 */
[----:B------:R-:W-:Y:S01]  /*02b0*/  IADD3 R2, PT, PT, R6, 0x1, RZ ;  /* 0x0000000106027810 */ /* 0x000fe20007ffe0ff */
[----:B------:R-:W-:-:S03]  /*02c0*/  UMOV UR4, 0x400 ;  /* 0x0000040000047882 */ /* 0x000fc60000000000 */
[----:B------:R-:W-:-:S05]  /*02d0*/  LOP3.LUT R6, R2, 0x3, RZ, 0xc0, !PT ;  /* 0x0000000302067812 */ /* 0x000fca00078ec0ff */
[----:B------:R-:W-:Y:S02]  /*02e0*/  IMAD R2, R6, R7, R0 ;  /* 0x0000000706027224 */ /* 0x000fe400078e0200 */
[----:B------:R-:W-:Y:S01]  /*02f0*/  IMAD.MOV R8, RZ, RZ, -R6 ;  /* 0x000000ffff087224 */ /* 0x000fe200078e0a06 */
[----:B0-----:R-:W-:-:S06]  /*0300*/  ULEA UR4, UR5, UR4, 0x18 ;  /* 0x0000000405047291 */ /* 0x001fcc000f8ec0ff */
[----:B------:R-:W-:-:S07]  /*0310*/  LEA R6, R0, UR4, 0x2 ;  /* 0x0000000400067c11 */ /* 0x000fce000f8e10ff */
.L_x_8:
[----:B------:R-:W-:Y:S01]  /*0320*/  VIADD R8, R8, 0x1 ;  /* 0x0000000108087836 */ /* 0x000fe20000000000 */
[----:B------:R0:W-:Y:S04]  /*0330*/  STS [R6], RZ ;  /* 0x000000ff06007388 */ /* 0x0001e80000000800 */
[----:B------:R-:W-:Y:S01]  /*0340*/  ISETP.NE.AND P0, PT, R8, RZ, PT ;  /* 0x000000ff0800720c */ /* 0x000fe20003f05270 */
[----:B0-----:R-:W-:-:S12]  /*0350*/  IMAD R6, R7, 0x4, R6 ;  /* 0x0000000407067824 */ /* 0x001fd800078e0206 */
[----:B------:R-:W-:Y:S05]  /*0360*/  @P0 BRA `(.L_x_8) ;  /* 0xfffffffc00ec0947 */ /* 0x000fea000383ffff */
.L_x_7:
[----:B------:R-:W-:Y:S05]  /*0370*/  BSYNC.RECONVERGENT B1 ;  /* 0x0000000000017941 */ /* 0x000fea0003800200 */
.L_x_6:
[----:B------:R-:W-:Y:S05]  /*0380*/  @!P1 BRA `(.L_x_5) ;  /* 0x00000000003c9947 */ /* 0x000fea0003800000 */
[----:B------:R-:W0:Y:S01]  /*0390*/  S2UR UR5, SR_CgaCtaId ;  /* 0x00000000000579c3 */ /* 0x000e220000008800 */
[----:B------:R-:W-:Y:S02]  /*03a0*/  UMOV UR4, 0x400 ;  /* 0x0000040000047882 */ /* 0x000fe40000000000 */
[----:B0-----:R-:W-:-:S06]  /*03b0*/  ULEA UR4, UR5, UR4, 0x18 ;  /* 0x0000000405047291 */ /* 0x001fcc000f8ec0ff */
[----:B------:R-:W-:-:S07]  /*03c0*/  LEA R6, R2, UR4, 0x2 ;  /* 0x0000000402067c11 */ /* 0x000fce000f8e10ff */
.L_x_9:
[C-C-:B-1----:R-:W-:Y:S01]  /*03d0*/  IMAD R8, R7.reuse, 0x4, R6.reuse ;  /* 0x0000000407087824 */ /* 0x142fe200078e0206 */
[C---:B------:R-:W-:Y:S01]  /*03e0*/  LEA R10, R7.reuse, R6, 0x3 ;  /* 0x00000006070a7211 */ /* 0x040fe200078e18ff */
[C---:B------:R-:W-:Y:S01]  /*03f0*/  IMAD R11, R7.reuse, 0xc, R6 ;  /* 0x0000000c070b7824 */ /* 0x040fe200078e0206 */
[----:B------:R0:W-:Y:S01]  /*0400*/  STS [R6], RZ ;  /* 0x000000ff06007388 */ /* 0x0001e20000000800 */
[----:B------:R-:W-:-:S03]  /*0410*/  IMAD R2, R7, 0x4, R2 ;  /* 0x0000000407027824 */ /* 0x000fc600078e0202 */
[----:B------:R1:W-:Y:S02]  /*0420*/  STS [R8], RZ ;  /* 0x000000ff08007388 */ /* 0x0003e40000000800 */
[----:B------:R-:W-:Y:S02]  /*0430*/  ISETP.GE.AND P0, PT, R2, R9, PT ;  /* 0x000000090200720c */ /* 0x000fe40003f06270 */
[----:B------:R1:W-:Y:S01]  /*0440*/  STS [R10], RZ ;  /* 0x000000ff0a007388 */ /* 0x0003e20000000800 */
[----:B0-----:R-:W-:-:S03]  /*0450*/  IMAD R6, R7, 0x10, R6 ;  /* 0x0000001007067824 */ /* 0x001fc600078e0206 */
[----:B------:R1:W-:Y:S07]  /*0460*/  STS [R11], RZ ;  /* 0x000000ff0b007388 */ /* 0x0003ee0000000800 */
[----:B------:R-:W-:Y:S05]  /*0470*/  @!P0 BRA `(.L_x_9) ;  /* 0xfffffffc00d48947 */ /* 0x000fea000383ffff */
.L_x_5:
[----:B------:R-:W-:Y:S05]  /*0480*/  BSYNC.RECONVERGENT B0 ;  /* 0x0000000000007941 */ /* 0x000fea0003800200 */
.L_x_4:
[----:B------:R-:W-:Y:S01]  /*0490*/  BAR.SYNC.DEFER_BLOCKING 0x0 ;  /* 0x0000000000007b1d */ /* 0x000fe20000010000 */
[----:B------:R-:W-:-:S13]  /*04a0*/  ISETP.GE.AND P0, PT, R0, R3, PT ;  /* 0x000000030000720c */ /* 0x000fda0003f06270 */
[----:B------:R-:W-:Y:S05]  /*04b0*/  @P0 EXIT ;  /* 0x000000000000094d */ /* 0x000fea0003800000 */
[----:B------:R-:W0:Y:S01]  /*04c0*/  S2UR UR6, SR_CTAID.X ;  /* 0x00000000000679c3 */ /* 0x000e220000002500 */
[----:B------:R-:W-:Y:S01]  /*04d0*/  IMAD R7, R5, R4, -0x1 ;  /* 0xffffffff05077424 */ /* 0x000fe200078e0204 */
[----:B------:R-:W-:Y:S01]  /*04e0*/  UMOV UR4, 0x400 ;  /* 0x0000040000047882 */ /* 0x000fe20000000000 */
[----:B------:R-:W2:Y:S01]  /*04f0*/  LDCU UR7, c[0x0][0x360] ;  /* 0x00006c00ff0777ac */ /* 0x000ea20008000800 */
[----:B------:R-:W3:Y:S04]  /*0500*/  LDCU.64 UR8, c[0x0][0x358] ;  /* 0x00006b00ff0877ac */ /* 0x000ee80008000a00 */
[----:B-1----:R-:W1:Y:S01]  /*0510*/  LDC.64 R8, c[0x0][0x380] ;  /* 0x0000e000ff087b82 */ /* 0x002e620000000a00 */
[----:B------:R-:W4:Y:S07]  /*0520*/  LDCU UR10, c[0x0][0x388] ;  /* 0x00007100ff0a77ac */ /* 0x000f2e0008000800 */
[----:B------:R-:W5:Y:S01]  /*0530*/  S2UR UR5, SR_CgaCtaId ;  /* 0x00000000000579c3 */ /* 0x000f620000008800 */
[----:B0-----:R-:W-:-:S04]  /*0540*/  IMAD R11, R3, UR6, RZ ;  /* 0x00000006030b7c24 */ /* 0x001fc8000f8e02ff */
[----:B-1----:R-:W-:Y:S01]  /*0550*/  IMAD.WIDE.U32 R4, R11, 0x4, R8 ;  /* 0x000000040b047825 */ /* 0x002fe200078e0008 */
[----:B--2345:R-:W-:-:S12]  /*0560*/  ULEA UR4, UR5, UR4, 0x18 ;  /* 0x0000000405047291 */ /* 0x03cfd8000f8ec0ff */
.L_x_13:
[-C--:B------:R-:W-:Y:S01]  /*0570*/  IABS R10, R7.reuse ;  /* 0x00000007000a7213 */ /* 0x080fe20000000000 */
[----:B------:R-:W0:Y:S01]  /*0580*/  LDCU UR5, c[0x0][0x388] ;  /* 0x00007100ff0577ac */ /* 0x000e220008000800 */
[----:B------:R-:W-:Y:S01]  /*0590*/  IABS R12, R7 ;  /* 0x00000007000c7213 */ /* 0x000fe20000000000 */
[----:B------:R-:W-:Y:S01]  /*05a0*/  BSSY B0, `(.L_x_10) ;  /* 0x000004a000007945 */ /* 0x000fe20003800000 */
[----:B------:R-:W1:Y:S01]  /*05b0*/  I2F.RP R6, R10 ;  /* 0x0000000a00067306 */ /* 0x000e620000209400 */
[----:B------:R-:W-:Y:S02]  /*05c0*/  ISETP.NE.AND P1, PT, R7, RZ, PT ;  /* 0x000000ff0700720c */ /* 0x000fe40003f25270 */
[----:B------:R-:W-:-:S05]  /*05d0*/  IADD3 R12, PT, PT, RZ, -R12, RZ ;  /* 0x8000000cff0c7210 */ /* 0x000fca0007ffe0ff */
[----:B-1----:R-:W1:Y:S01]  /*05e0*/  MUFU.RCP R6, R6 ;  /* 0x0000000600067308 */ /* 0x002e620000001000 */
[----:B0-----:R-:W-:-:S05]  /*05f0*/  IMAD R2, R0, UR5, RZ ;  /* 0x0000000500027c24 */ /* 0x001fca000f8e02ff */
[----:B------:R-:W-:Y:S01]  /*0600*/  ISETP.GE.AND P2, PT, R2, RZ, PT ;  /* 0x000000ff0200720c */ /* 0x000fe20003f46270 */
[----:B-1----:R-:W-:Y:S01]  /*0610*/  VIADD R8, R6, 0xffffffe ;  /* 0x0ffffffe06087836 */ /* 0x002fe20000000000 */
[----:B------:R-:W-:Y:S02]  /*0620*/  IABS R6, R2 ;  /* 0x0000000200067213 */ /* 0x000fe40000000000 */
[----:B------:R-:W-:Y:S01]  /*0630*/  LOP3.LUT R2, RZ, R7, RZ, 0x33, !PT ;  /* 0x00000007ff027212 */ /* 0x000fe200078e33ff */
[----:B------:R0:W1:Y:S02]  /*0640*/  F2I.FTZ.U32.TRUNC.NTZ R9, R8 ;  /* 0x0000000800097305 */ /* 0x000064000021f000 */
[----:B0-----:R-:W-:Y:S02]  /*0650*/  IMAD.MOV.U32 R8, RZ, RZ, RZ ;  /* 0x000000ffff087224 */ /* 0x001fe400078e00ff */
[----:B-1----:R-:W-:-:S04]  /*0660*/  IMAD.MOV R11, RZ, RZ, -R9 ;  /* 0x000000ffff0b7224 */ /* 0x002fc800078e0a09 */
[----:B------:R-:W-:-:S04]  /*0670*/  IMAD R11, R11, R10, RZ ;  /* 0x0000000a0b0b7224 */ /* 0x000fc800078e02ff */
[----:B------:R-:W-:-:S04]  /*0680*/  IMAD.HI.U32 R9, R9, R11, R8 ;  /* 0x0000000b09097227 */ /* 0x000fc800078e0008 */
[----:B------:R-:W-:Y:S02]  /*0690*/  IMAD.MOV.U32 R8, RZ, RZ, R12 ;  /* 0x000000ffff087224 */ /* 0x000fe400078e000c */
[----:B------:R-:W-:-:S04]  /*06a0*/  IMAD.HI.U32 R9, R9, R6, RZ ;  /* 0x0000000609097227 */ /* 0x000fc800078e00ff */
[----:B------:R-:W-:-:S05]  /*06b0*/  IMAD R9, R9, R8, R6 ;  /* 0x0000000809097224 */ /* 0x000fca00078e0206 */
[----:B------:R-:W-:-:S13]  /*06c0*/  ISETP.GT.U32.AND P0, PT, R10, R9, PT ;  /* 0x000000090a00720c */ /* 0x000fda0003f04070 */
[----:B------:R-:W-:-:S05]  /*06d0*/  @!P0 IMAD.IADD R9, R9, 0x1, -R10 ;  /* 0x0000000109098824 */ /* 0x000fca00078e0a0a */
[----:B------:R-:W-:-:S13]  /*06e0*/  ISETP.GT.U32.AND P0, PT, R10, R9, PT ;  /* 0x000000090a00720c */ /* 0x000fda0003f04070 */
[----:B------:R-:W-:-:S05]  /*06f0*/  @!P0 IMAD.IADD R9, R9, 0x1, -R10 ;  /* 0x0000000109098824 */ /* 0x000fca00078e0a0a */
[----:B------:R-:W-:-:S04]  /*0700*/  @!P2 IADD3 R9, PT, PT, -R9, RZ, RZ ;  /* 0x000000ff0909a210 */ /* 0x000fc80007ffe1ff */
[----:B------:R-:W-:-:S04]  /*0710*/  SEL R11, R2, R9, !P1 ;  /* 0x00000009020b7207 */ /* 0x000fc80004800000 */
[----:B------:R-:W-:-:S04]  /*0720*/  ISETP.NE.AND P0, PT, R11, R0, PT ;  /* 0x000000000b00720c */ /* 0x000fc80003f05270 */
[----:B------:R-:W-:-:S13]  /*0730*/  ISETP.EQ.OR P0, PT, R0, R7, !P0 ;  /* 0x000000070000720c */ /* 0x000fda0004702670 */
[----:B------:R-:W-:Y:S05]  /*0740*/  @P0 BRA `(.L_x_11) ;  /* 0x0000000000bc0947 */ /* 0x000fea0003800000 */
[----:B------:R-:W-:-:S04]  /*0750*/  SHF.R.U32.HI R6, RZ, 0x3, R0 ;  /* 0x00000003ff067819 */ /* 0x000fc80000011600 */
[----:B------:R-:W-:-:S05]  /*0760*/  LOP3.LUT R6, R6, 0x1ffffffc, RZ, 0xc0, !PT ;  /* 0x1ffffffc06067812 */ /* 0x000fca00078ec0ff */
[----:B------:R-:W0:Y:S02]  /*0770*/  ATOMS.OR R9, [R6+UR4], RZ ;  /* 0x000000ff0609798c */ /* 0x000e24000b000004 */
[----:B0-----:R-:W-:-:S04]  /*0780*/  SHF.R.W.U32.HI R9, RZ, R0, R9 ;  /* 0x00000000ff097219 */ /* 0x001fc80000011e09 */
[----:B------:R-:W-:-:S04]  /*0790*/  LOP3.LUT R9, R9, 0x1, RZ, 0xc0, !PT ;  /* 0x0000000109097812 */ /* 0x000fc800078ec0ff */
[----:B------:R-:W-:-:S13]  /*07a0*/  ISETP.NE.U32.AND P0, PT, R9, 0x1, PT ;  /* 0x000000010900780c */ /* 0x000fda0003f05070 */
[----:B------:R-:W-:Y:S05]  /*07b0*/  @!P0 BRA `(.L_x_11) ;  /* 0x0000000000a08947 */ /* 0x000fea0003800000 */
[----:B------:R-:W-:-:S05]  /*07c0*/  IMAD.WIDE R8, R0, 0x4, R4 ;  /* 0x0000000400087825 */ /* 0x000fca00078e0204 */
[----:B------:R0:W5:Y:S01]  /*07d0*/  LDG.E R13, desc[UR8][R8.64] ;  /* 0x00000008080d7981 */ /* 0x000162000c1e1900 */
[----:B------:R-:W-:-:S07]  /*07e0*/  IMAD.MOV.U32 R15, RZ, RZ, R11 ;  /* 0x000000ffff0f7224 */ /* 0x000fce00078e000b */
.L_x_12:
[----:B0-----:R-:W-:-:S05]  /*07f0*/  IMAD.WIDE R8, R15, 0x4, R4 ;  /* 0x000000040f087825 */ /* 0x001fca00078e0204 */
[----:B------:R-:W2:Y:S01]  /*0800*/  LDG.E R6, desc[UR8][R8.64] ;  /* 0x0000000808067981 */ /* 0x000ea2000c1e1900 */
[-C--:B------:R-:W-:Y:S01]  /*0810*/  IABS R12, R7.reuse ;  /* 0x00000007000c7213 */ /* 0x080fe20000000000 */
[----:B------:R-:W-:Y:S01]  /*0820*/  IMAD.MOV.U32 R16, RZ, RZ, 0x1 ;  /* 0x00000001ff107424 */ /* 0x000fe200078e00ff */
[----:B------:R-:W-:Y:S01]  /*0830*/  IABS R18, R7 ;  /* 0x0000000700127213 */ /* 0x000fe20000000000 */
[----:B------:R-:W-:Y:S01]  /*0840*/  IMAD R14, R15, UR10, RZ ;  /* 0x0000000a0f0e7c24 */ /* 0x000fe2000f8e02ff */
[----:B------:R-:W0:Y:S01]  /*0850*/  I2F.RP R17, R12 ;  /* 0x0000000c00117306 */ /* 0x000e220000209400 */
[----:B------:R-:W-:Y:S05]  /*0860*/  YIELD ;  /* 0x0000000000007946 */ /* 0x000fea0003800000 */
[----:B------:R-:W-:Y:S01]  /*0870*/  SHF.L.W.U32 R16, R16, R15, RZ ;  /* 0x0000000f10107219 */ /* 0x000fe20000000eff */
[----:B------:R-:W-:Y:S01]  /*0880*/  IMAD.MOV R18, RZ, RZ, -R18 ;  /* 0x000000ffff127224 */ /* 0x000fe200078e0a12 */
[----:B------:R-:W-:-:S04]  /*0890*/  SHF.R.U32.HI R15, RZ, 0x3, R15 ;  /* 0x00000003ff0f7819 */ /* 0x000fc8000001160f */
[----:B------:R-:W-:Y:S01]  /*08a0*/  LOP3.LUT R15, R15, 0x1ffffffc, RZ, 0xc0, !PT ;  /* 0x1ffffffc0f0f7812 */ /* 0x000fe200078ec0ff */
[----:B0-----:R-:W0:Y:S05]  /*08b0*/  MUFU.RCP R17, R17 ;  /* 0x0000001100117308 */ /* 0x001e2a0000001000 */
[----:B------:R-:W1:Y:S01]  /*08c0*/  ATOMS.OR R15, [R15+UR4], R16 ;  /* 0x000000100f0f798c */ /* 0x000e62000b000004 */
[----:B0-----:R-:W-:Y:S01]  /*08d0*/  VIADD R10, R17, 0xffffffe ;  /* 0x0ffffffe110a7836 */ /* 0x001fe20000000000 */
[----:B------:R-:W-:-:S03]  /*08e0*/  IABS R17, R14 ;  /* 0x0000000e00117213 */ /* 0x000fc60000000000 */
[----:B------:R0:W3:Y:S02]  /*08f0*/  F2I.FTZ.U32.TRUNC.NTZ R11, R10 ;  /* 0x0000000a000b7305 */ /* 0x0000e4000021f000 */
[----:B0-----:R-:W-:Y:S02]  /*0900*/  HFMA2 R10, -RZ, RZ, 0, 0 ;  /* 0x00000000ff0a7431 */ /* 0x001fe400000001ff */
[----:B---3--:R-:W-:-:S04]  /*0910*/  IMAD.MOV R19, RZ, RZ, -R11 ;  /* 0x000000ffff137224 */ /* 0x008fc800078e0a0b */
[----:B------:R-:W-:-:S04]  /*0920*/  IMAD R19, R19, R12, RZ ;  /* 0x0000000c13137224 */ /* 0x000fc800078e02ff */
[----:B------:R-:W-:-:S04]  /*0930*/  IMAD.HI.U32 R10, R11, R19, R10 ;  /* 0x000000130b0a7227 */ /* 0x000fc800078e000a */
[----:B------:R-:W-:Y:S02]  /*0940*/  IMAD.MOV.U32 R11, RZ, RZ, R17 ;  /* 0x000000ffff0b7224 */ /* 0x000fe400078e0011 */
[----:B------:R-:W-:Y:S02]  /*0950*/  IMAD.MOV.U32 R17, RZ, RZ, R18 ;  /* 0x000000ffff117224 */ /* 0x000fe400078e0012 */
[----:B------:R-:W-:-:S04]  /*0960*/  IMAD.HI.U32 R10, R10, R11, RZ ;  /* 0x0000000b0a0a7227 */ /* 0x000fc800078e00ff */
[----:B------:R-:W-:Y:S01]  /*0970*/  IMAD R11, R10, R17, R11 ;  /* 0x000000110a0b7224 */ /* 0x000fe200078e020b */
[----:B-1----:R-:W-:-:S04]  /*0980*/  LOP3.LUT P0, R10, R15, RZ, R16, 0xa0, !PT ;  /* 0x000000ff0f0a7212 */ /* 0x002fc8000780a010 */
[----:B------:R-:W-:-:S09]  /*0990*/  ISETP.GT.U32.AND P2, PT, R12, R11, PT ;  /* 0x0000000b0c00720c */ /* 0x000fd20003f44070 */
[----:B-----5:R2:W-:Y:S01]  /*09a0*/  @!P0 STG.E desc[UR8][R8.64], R13 ;  /* 0x0000000d08008986 */ /* 0x0205e2000c101908 */
[----:B------:R-:W-:-:S03]  /*09b0*/  ISETP.NE.AND P0, PT, R10, RZ, PT ;  /* 0x000000ff0a00720c */ /* 0x000fc60003f05270 */
[----:B------:R-:W-:Y:S01]  /*09c0*/  @!P2 IMAD.IADD R11, R11, 0x1, -R12 ;  /* 0x000000010b0ba824 */ /* 0x000fe200078e0a0c */
[----:B------:R-:W-:-:S04]  /*09d0*/  ISETP.GE.AND P2, PT, R14, RZ, PT ;  /* 0x000000ff0e00720c */ /* 0x000fc80003f46270 */
[----:B------:R-:W-:-:S13]  /*09e0*/  ISETP.GT.U32.AND P3, PT, R12, R11, PT ;  /* 0x0000000b0c00720c */ /* 0x000fda0003f64070 */
[----:B------:R-:W-:-:S05]  /*09f0*/  @!P3 IADD3 R11, PT, PT, R11, -R12, RZ ;  /* 0x8000000c0b0bb210 */ /* 0x000fca0007ffe0ff */
[----:B------:R-:W-:-:S05]  /*0a00*/  @!P2 IMAD.MOV R11, RZ, RZ, -R11 ;  /* 0x000000ffff0ba224 */ /* 0x000fca00078e0a0b */
[----:B------:R-:W-:Y:S01]  /*0a10*/  SEL R15, R2, R11, !P1 ;  /* 0x0000000b020f7207 */ /* 0x000fe20004800000 */
[----:B--2---:R-:W-:Y:S01]  /*0a20*/  IMAD.MOV.U32 R13, RZ, RZ, R6 ;  /* 0x000000ffff0d7224 */ /* 0x004fe200078e0006 */
[----:B------:R-:W-:Y:S06]  /*0a30*/  @!P0 BRA `(.L_x_12) ;  /* 0xfffffffc006c8947 */ /* 0x000fec000383ffff */
.L_x_11:
[----:B------:R-:W-:Y:S05]  /*0a40*/  BSYNC B0 ;  /* 0x0000000000007941 */ /* 0x000fea0003800000 */
.L_x_10:
[----:B------:R-:W-:-:S05]  /*0a50*/  VIADD R0, R0, UR7 ;  /* 0x0000000700007c36 */ /* 0x000fca0008000000 */
[----:B------:R-:W-:-:S13]  /*0a60*/  ISETP.GE.AND P0, PT, R0, R3, PT ;  /* 0x000000030000720c */ /* 0x000fda0003f06270 */
[----:B------:R-:W-:Y:S05]  /*0a70*/  @!P0 BRA `(.L_x_13) ;  /* 0xfffffff800bc8947 */ /* 0x000fea000383ffff */
[----:B------:R-:W-:Y:S05]  /*0a80*/  EXIT ;  /* 0x000000000000794d */ /* 0x000fea0003800000 */
.L_x_14:
        /* <DEDUP_REMOVED lines=15> */
.L_x_17:


//--------------------- .text._Z10BS_marshalPfiiPl --------------------------
	.section	.text._Z10BS_marshalPfiiPl,"ax",@progbits
	.align	128
.text._Z10BS_marshalPfiiPl:
        .type           _Z10BS_marshalPfiiPl,@function
        .size           _Z10BS_marshalPfiiPl,(.L_x_18 - _Z10BS_marshalPfiiPl)
        .other          _Z10BS_marshalPfiiPl,@"STO_CUDA_ENTRY STV_DEFAULT"
_Z10BS_marshalPfiiPl:
[----:B------:R-:W-:Y:S08]  /*0000*/  LDC R1, c[0x0][0x37c] ;  /* 0x0000df00ff017b82 */ /* 0x000ff00000000800 */
[----:B------:R-:W0:Y:S01]  /*0010*/  S2UR UR4, SR_CTAID.X ;  /* 0x00000000000479c3 */ /* 0x000e220000002500 */
[----:B------:R-:W1:Y:S01]  /*0020*/  S2R R7, SR_TID.X ;  /* 0x0000000000077919 */ /* 0x000e620000002100 */
[----:B------:R-:W1:Y:S06]  /*0030*/  S2R R6, SR_TID.Y ;  /* 0x0000000000067919 */ /* 0x000e6c0000002200 */
[----:B------:R-:W0:Y:S08]  /*0040*/  LDC.64 R8, c[0x0][0x388] ;  /* 0x0000e200ff087b82 */ /* 0x000e300000000a00 */
[----:B------:R-:W2:Y:S01]  /*0050*/  LDC.64 R2, c[0x0][0x380] ;  /* 0x0000e000ff027b82 */ /* 0x000ea20000000a00 */
[----:B0-----:R-:W-:Y:S01]  /*0060*/  IMAD R0, R8, UR4, RZ ;  /* 0x0000000408007c24 */ /* 0x001fe2000f8e02ff */
[----:B------:R-:W0:Y:S03]  /*0070*/  LDCU.64 UR4, c[0x0][0x358] ;  /* 0x00006b00ff0477ac */ /* 0x000e260008000a00 */
[----:B------:R-:W-:-:S04]  /*0080*/  IMAD R5, R0, R9, RZ ;  /* 0x0000000900057224 */ /* 0x000fc800078e02ff */
[----:B--2---:R-:W-:-:S04]  /*0090*/  IMAD.WIDE R2, R5, 0x4, R2 ;  /* 0x0000000405027825 */ /* 0x004fc800078e0202 */
[----:B-1----:R-:W-:-:S04]  /*00a0*/  IMAD R5, R6, R9, R7 ;  /* 0x0000000906057224 */ /* 0x002fc800078e0207 */
[----:B------:R-:W-:-:S06]  /*00b0*/  IMAD.WIDE R4, R5, 0x4, R2 ;  /* 0x0000000405047825 */ /* 0x000fcc00078e0202 */
[----:B0-----:R-:W2:Y:S01]  /*00c0*/  LDG.E R5, desc[UR4][R4.64] ;  /* 0x0000000404057981 */ /* 0x001ea2000c1e1900 */
[----:B------:R-:W-:-:S04]  /*00d0*/  IMAD R7, R7, R8, R6 ;  /* 0x0000000807077224 */ /* 0x000fc800078e0206 */
[----:B------:R-:W-:Y:S01]  /*00e0*/  IMAD.WIDE R2, R7, 0x4, R2 ;  /* 0x0000000407027825 */ /* 0x000fe200078e0202 */
[----:B------:R-:W-:Y:S06]  /*00f0*/  BAR.SYNC.DEFER_BLOCKING 0x0 ;  /* 0x0000000000007b1d */ /* 0x000fec0000010000 */
[----:B------:R-:W-:Y:S06]  /*0100*/  MEMBAR.SC.GPU ;  /* 0x0000000000007992 */ /* 0x000fec0000002000 */
[----:B------:R-:W-:-:S00]  /*0110*/  ERRBAR ;  /* 0x00000000000079ab */ /* 0x000fc00000000000 */
[----:B------:R-:W-:Y:S06]  /*0120*/  CGAERRBAR ;  /* 0x00000000000075ab */ /* 0x000fec0000000000 */
[----:B------:R-:W-:Y:S04]  /*0130*/  CCTL.IVALL ;  /* 0x00000000ff00798f */ /* 0x000fe80002000000 */
[----:B--2---:R-:W-:Y:S01]  /*0140*/  STG.E desc[UR4][R2.64], R5 ;  /* 0x0000000502007986 */ /* 0x004fe2000c101904 */
[----:B------:R-:W-:Y:S05]  /*0150*/  EXIT ;  /* 0x000000000000794d */ /* 0x000fea0003800000 */
.L_x_15:
        /* <DEDUP_REMOVED lines=10> */
.L_x_18:


//--------------------- .nv.shared._Z18PTTWAC_marshal_soaPfiiPiPl --------------------------
	.section	.nv.shared._Z18PTTWAC_marshal_soaPfiiPiPl,"aw",@nobits
	.sectionflags	@""
	.align	16
.nv.shared._Z18PTTWAC_marshal_soaPfiiPiPl:
	.zero		1040


//--------------------- .nv.shared.reserved.0     --------------------------
	.section	.nv.shared.reserved.0,"aw",@nobits
	.weak		__nv_reservedSMEM_offset_0_alias
	.size		__nv_reservedSMEM_offset_0_alias, 0, 64
	.other		__nv_reservedSMEM_offset_0_alias,@"STO_CUDA_RESERVED_SHARED STV_DEFAULT"
__nv_reservedSMEM_offset_0_alias:
	.zero		0
	.zero		64


//--------------------- .nv.shared._Z14PTTWAC_marshalPfiiPl --------------------------
	.section	.nv.shared._Z14PTTWAC_marshalPfiiPl,"aw",@nobits
	.sectionflags	@""
	.align	16
	.zero		1024


//--------------------- .nv.shared._Z10BS_marshalPfiiPl --------------------------
	.section	.nv.shared._Z10BS_marshalPfiiPl,"aw",@nobits
	.sectionflags	@""
	.align	16
	.zero		1024


//--------------------- .nv.constant0._Z18PTTWAC_marshal_soaPfiiPiPl --------------------------
	.section	.nv.constant0._Z18PTTWAC_marshal_soaPfiiPiPl,"a",@progbits
	.sectionflags	@""
	.align	4
.nv.constant0._Z18PTTWAC_marshal_soaPfiiPiPl:
	.zero		928


//--------------------- .nv.constant0._Z14PTTWAC_marshalPfiiPl --------------------------
	.section	.nv.constant0._Z14PTTWAC_marshalPfiiPl,"a",@progbits
	.sectionflags	@""
	.align	4
.nv.constant0._Z14PTTWAC_marshalPfiiPl:
	.zero		920


//--------------------- .nv.constant0._Z10BS_marshalPfiiPl --------------------------
	.section	.nv.constant0._Z10BS_marshalPfiiPl,"a",@progbits
	.sectionflags	@""
	.align	4
.nv.constant0._Z10BS_marshalPfiiPl:
	.zero		920


//--------------------- SYMBOLS --------------------------

	.type		.nv.reservedSmem.offset0,@object
	.size		.nv.reservedSmem.offset0,0x4
	.type		.nv.reservedSmem.cap,@object
	.size		.nv.reservedSmem.cap,0x4
